	.headerflags	@"EF_CUDA_TEXMODE_UNIFIED EF_CUDA_64BIT_ADDRESS EF_CUDA_ACCELERATORS EF_CUDA_SM90 EF_CUDA_VIRTUAL_SM(EF_CUDA_SM90)"
	.elftype	@"ET_EXEC"


//--------------------- .nv.info                  --------------------------
	.section	.nv.info,"",@"SHT_CUDA_INFO"
	.align	4


	//----- nvinfo : EIATTR_REGCOUNT
	.align		4
        /*0000*/ 	.byte	0x04, 0x2f
        /*0002*/ 	.short	(.L_3 - .L_2)
	.align		4
.L_2:
        /*0004*/ 	.word	index@(triton_poi_fused__native_batch_norm_legit_no_training_31)
        /*0008*/ 	.word	0x00000018


	//----- nvinfo : EIATTR_MIN_STACK_SIZE
	.align		4
.L_3:
        /*000c*/ 	.byte	0x04, 0x12
        /*000e*/ 	.short	(.L_5 - .L_4)
	.align		4
.L_4:
        /*0010*/ 	.word	index@(triton_poi_fused__native_batch_norm_legit_no_training_31)
        /*0014*/ 	.word	0x00000000


	//----- nvinfo : EIATTR_FRAME_SIZE
	.align		4
.L_5:
        /*0018*/ 	.byte	0x04, 0x11
        /*001a*/ 	.short	(.L_7 - .L_6)
	.align		4
.L_6:
        /*001c*/ 	.word	index@(triton_poi_fused__native_batch_norm_legit_no_training_31)
        /*0020*/ 	.word	0x00000000


	//----- nvinfo : EIATTR_MIN_STACK_SIZE
	.align		4
.L_7:
        /*0024*/ 	.byte	0x04, 0x12
        /*0026*/ 	.short	(.L_9 - .L_8)
	.align		4
.L_8:
        /*0028*/ 	.word	index@(triton_poi_fused__native_batch_norm_legit_no_training_31)
        /*002c*/ 	.word	0x00000000
.L_9:


//--------------------- .nv.info.triton_poi_fused__native_batch_norm_legit_no_training_31 --------------------------
	.section	.nv.info.triton_poi_fused__native_batch_norm_legit_no_training_31,"",@"SHT_CUDA_INFO"
	.sectionflags	@""
	.align	4


	//----- nvinfo : EIATTR_CUDA_API_VERSION
	.align		4
        /*0000*/ 	.byte	0x04, 0x37
        /*0002*/ 	.short	(.L_11 - .L_10)
.L_10:
        /*0004*/ 	.word	0x0000007c


	//----- nvinfo : EIATTR_KPARAM_INFO
	.align		4
.L_11:
        /*0008*/ 	.byte	0x04, 0x17
        /*000a*/ 	.short	(.L_13 - .L_12)
.L_12:
        /*000c*/ 	.word	0x00000000
        /*0010*/ 	.short	0x0006
        /*0012*/ 	.short	0x0030
        /*0014*/ 	.byte	0x00, 0xf0, 0x11, 0x00


	//----- nvinfo : EIATTR_KPARAM_INFO
	.align		4
.L_13:
        /*0018*/ 	.byte	0x04, 0x17
        /*001a*/ 	.short	(.L_15 - .L_14)
.L_14:
        /*001c*/ 	.word	0x00000000
        /*0020*/ 	.short	0x0005
        /*0022*/ 	.short	0x0028
        /*0024*/ 	.byte	0x00, 0xf4, 0x21, 0x00


	//----- nvinfo : EIATTR_KPARAM_INFO
	.align		4
.L_15:
        /*0028*/ 	.byte	0x04, 0x17
        /*002a*/ 	.short	(.L_17 - .L_16)
.L_16:
        /*002c*/ 	.word	0x00000000
        /*0030*/ 	.short	0x0004
        /*0032*/ 	.short	0x0020
        /*0034*/ 	.byte	0x00, 0xf4, 0x21, 0x00


	//----- nvinfo : EIATTR_KPARAM_INFO
	.align		4
.L_17:
        /*0038*/ 	.byte	0x04, 0x17
        /*003a*/ 	.short	(.L_19 - .L_18)
.L_18:
        /*003c*/ 	.word	0x00000000
        /*0040*/ 	.short	0x0003
        /*0042*/ 	.short	0x0018
        /*0044*/ 	.byte	0x00, 0xf4, 0x21, 0x00


	//----- nvinfo : EIATTR_KPARAM_INFO
	.align		4
.L_19:
        /*0048*/ 	.byte	0x04, 0x17
        /*004a*/ 	.short	(.L_21 - .L_20)
.L_20:
        /*004c*/ 	.word	0x00000000
        /*0050*/ 	.short	0x0002
        /*0052*/ 	.short	0x0010
        /*0054*/ 	.byte	0x00, 0xf4, 0x21, 0x00


	//----- nvinfo : EIATTR_KPARAM_INFO
	.align		4
.L_21:
        /*0058*/ 	.byte	0x04, 0x17
        /*005a*/ 	.short	(.L_23 - .L_22)
.L_22:
        /*005c*/ 	.word	0x00000000
        /*0060*/ 	.short	0x0001
        /*0062*/ 	.short	0x0008
        /*0064*/ 	.byte	0x00, 0xf4, 0x21, 0x00


	//----- nvinfo : EIATTR_KPARAM_INFO
	.align		4
.L_23:
        /*0068*/ 	.byte	0x04, 0x17
        /*006a*/ 	.short	(.L_25 - .L_24)
.L_24:
        /*006c*/ 	.word	0x00000000
        /*0070*/ 	.short	0x0000
        /*0072*/ 	.short	0x0000
        /*0074*/ 	.byte	0x00, 0xf4, 0x21, 0x00


	//----- nvinfo : EIATTR_SPARSE_MMA_MASK
	.align		4
.L_25:
        /*0078*/ 	.byte	0x03, 0x50
        /*007a*/ 	.short	0x0000


	//----- nvinfo : EIATTR_MAXREG_COUNT
	.align		4
        /*007c*/ 	.byte	0x03, 0x1b
        /*007e*/ 	.short	0x00ff


	//----- nvinfo : EIATTR_EXIT_INSTR_OFFSETS
	.align		4
        /*0080*/ 	.byte	0x04, 0x1c
        /*0082*/ 	.short	(.L_27 - .L_26)


	//   ....[0]....
.L_26:
        /*0084*/ 	.word	0x000003e0


	//   ....[1]....
        /*0088*/ 	.word	0x00000400


	//----- nvinfo : EIATTR_REQNTID
	.align		4
.L_27:
        /*008c*/ 	.byte	0x04, 0x10
        /*008e*/ 	.short	(.L_29 - .L_28)
.L_28:
        /*0090*/ 	.word	0x00000080
        /*0094*/ 	.word	0x00000001
        /*0098*/ 	.word	0x00000001


	//----- nvinfo : EIATTR_CBANK_PARAM_SIZE
	.align		4
.L_29:
        /*009c*/ 	.byte	0x03, 0x19
        /*009e*/ 	.short	0x0034


	//----- nvinfo : EIATTR_PARAM_CBANK
	.align		4
        /*00a0*/ 	.byte	0x04, 0x0a
        /*00a2*/ 	.short	(.L_31 - .L_30)
	.align		4
.L_30:
        /*00a4*/ 	.word	index@(.nv.constant0.triton_poi_fused__native_batch_norm_legit_no_training_31)
        /*00a8*/ 	.short	0x0210
        /*00aa*/ 	.short	0x0034


	//----- nvinfo : EIATTR_SW_WAR
	.align		4
.L_31:
        /*00ac*/ 	.byte	0x04, 0x36
        /*00ae*/ 	.short	(.L_33 - .L_32)
.L_32:
        /*00b0*/ 	.word	0x00000008
.L_33:


//--------------------- .nv.callgraph             --------------------------
	.section	.nv.callgraph,"",@"SHT_CUDA_CALLGRAPH"
	.align	4
	.sectionentsize	8
	.align		4
        /*0000*/ 	.word	0x00000000
	.align		4
        /*0004*/ 	.word	0xffffffff
	.align		4
        /*0008*/ 	.word	0x00000000
	.align		4
        /*000c*/ 	.word	0xfffffffe
	.align		4
        /*0010*/ 	.word	0x00000000
	.align		4
        /*0014*/ 	.word	0xfffffffd
	.align		4
        /*0018*/ 	.word	0x00000000
	.align		4
        /*001c*/ 	.word	0xfffffffc


//--------------------- .nv.constant4             --------------------------
	.section	.nv.constant4,"a",@progbits
	.align	8
	.align		8
.nv.constant4:
        /*0000*/ 	.dword	_$_str
	.align		8
        /*0008*/ 	.dword	_$_str_$_2


//--------------------- .text.triton_poi_fused__native_batch_norm_legit_no_training_31 --------------------------
	.section	.text.triton_poi_fused__native_batch_norm_legit_no_training_31,"ax",@progbits
	.align	128
        .global         triton_poi_fused__native_batch_norm_legit_no_training_31
        .type           triton_poi_fused__native_batch_norm_legit_no_training_31,@function
        .size           triton_poi_fused__native_batch_norm_legit_no_training_31,(.L_x_1 - triton_poi_fused__native_batch_norm_legit_no_training_31)
        .other          triton_poi_fused__native_batch_norm_legit_no_training_31,@"STO_CUDA_ENTRY STV_DEFAULT"
triton_poi_fused__native_batch_norm_legit_no_training_31:
.text.triton_poi_fused__native_batch_norm_legit_no_training_31:
[----:B------:R-:W0:Y:S01]  /*0000*/  LDC R1, c[0x0][0x28] ;  /* 0x00000a00ff017b82 */ /* 0x000e220000000800 */
[----:B------:R-:W1:Y:S01]  /*0010*/  S2R R0, SR_TID.X ;  /* 0x0000000000007919 */ /* 0x000e620000002100 */
[----:B------:R-:W-:-:S06]  /*0020*/  HFMA2.MMA R2, -RZ, RZ, 0, 0 ;  /* 0x00000000ff027435 */ /* 0x000fcc00000001ff */
[----:B------:R-:W2:Y:S01]  /*0030*/  LDC.64 R10, c[0x0][0x220] ;  /* 0x00008800ff0a7b82 */ /* 0x000ea20000000a00 */
[----:B------:R-:W-:Y:S01]  /*0040*/  ULDC.64 UR4, c[0x0][0x208] ;  /* 0x0000820000047ab9 */ /* 0x000fe20000000a00 */
[----:B------:R-:W3:Y:S06]  /*0050*/  S2R R3, SR_CTAID.X ;  /* 0x0000000000037919 */ /* 0x000eec0000002500 */
[----:B------:R-:W4:Y:S08]  /*0060*/  LDC.64 R14, c[0x0][0x210] ;  /* 0x00008400ff0e7b82 */ /* 0x000f300000000a00 */
[----:B------:R-:W5:Y:S08]  /*0070*/  LDC.64 R16, c[0x0][0x218] ;  /* 0x00008600ff107b82 */ /* 0x000f700000000a00 */
[----:B------:R-:W5:Y:S01]  /*0080*/  LDC.64 R18, c[0x0][0x228] ;  /* 0x00008a00ff127b82 */ /* 0x000f620000000a00 */
[----:B-1----:R-:W-:-:S07]  /*0090*/  SHF.L.U32 R0, R0, 0x1, RZ ;  /* 0x0000000100007819 */ /* 0x002fce00000006ff */
[----:B------:R-:W1:Y:S01]  /*00a0*/  LDC.64 R20, c[0x0][0x230] ;  /* 0x00008c00ff147b82 */ /* 0x000e620000000a00 */
[----:B------:R-:W-:-:S04]  /*00b0*/  LOP3.LUT R0, R0, 0xfe, RZ, 0xc0, !PT ;  /* 0x000000fe00007812 */ /* 0x000fc800078ec0ff */
[----:B---3--:R-:W-:-:S04]  /*00c0*/  LEA R3, R3, R0, 0x8 ;  /* 0x0000000003037211 */ /* 0x008fc800078e40ff */
[C---:B------:R-:W-:Y:S01]  /*00d0*/  ISETP.GE.AND P4, PT, R3.reuse, 0x1e00, PT ;  /* 0x00001e000300780c */ /* 0x040fe20003f86270 */
[----:B------:R-:W-:-:S05]  /*00e0*/  IMAD.HI R0, R3, -0x77777777, R2 ;  /* 0x8888888903007827 */ /* 0x000fca00078e0202 */
[----:B------:R-:W-:-:S04]  /*00f0*/  SHF.R.U32.HI R5, RZ, 0x1f, R0 ;  /* 0x0000001fff057819 */ /* 0x000fc80000011600 */
[----:B------:R-:W-:-:S05]  /*0100*/  LEA.HI.SX32 R5, R0, R5, 0x1a ;  /* 0x0000000500057211 */ /* 0x000fca00078fd2ff */
[----:B------:R-:W-:Y:S01]  /*0110*/  IMAD R13, R5, -0x78, R3 ;  /* 0xffffff88050d7824 */ /* 0x000fe200078e0203 */
[----:B------:R-:W-:-:S03]  /*0120*/  CS2R R4, SRZ ;  /* 0x0000000000047805 */ /* 0x000fc6000001ff00 */
[----:B--2---:R-:W-:-:S05]  /*0130*/  IMAD.WIDE R10, R13, 0x4, R10 ;  /* 0x000000040d0a7825 */ /* 0x004fca00078e020a */
[----:B------:R2:W3:Y:S01]  /*0140*/  @!P4 LDG.E.EL.64 R4, desc[UR4][R10.64] ;  /* 0x000000040a04c981 */ /* 0x0004e2000c2e1b00 */
[----:B------:R-:W-:Y:S02]  /*0150*/  CS2R R6, SRZ ;  /* 0x0000000000067805 */ /* 0x000fe4000001ff00 */
[----:B------:R-:W-:Y:S01]  /*0160*/  CS2R R8, SRZ ;  /* 0x0000000000087805 */ /* 0x000fe2000001ff00 */
[----:B----4-:R-:W-:-:S04]  /*0170*/  IMAD.WIDE R14, R3, 0x4, R14 ;  /* 0x00000004030e7825 */ /* 0x010fc800078e020e */
[C---:B-----5:R-:W-:Y:S01]  /*0180*/  IMAD.WIDE R16, R13.reuse, 0x4, R16 ;  /* 0x000000040d107825 */ /* 0x060fe200078e0210 */
[----:B------:R-:W4:Y:S01]  /*0190*/  @!P4 LDG.E.64 R6, desc[UR4][R14.64] ;  /* 0x000000040e06c981 */ /* 0x000f22000c1e1b00 */
[----:B--2---:R-:W-:Y:S02]  /*01a0*/  CS2R R10, SRZ ;  /* 0x00000000000a7805 */ /* 0x004fe4000001ff00 */
[C---:B0-----:R-:W-:Y:S01]  /*01b0*/  IMAD.WIDE R18, R13.reuse, 0x4, R18 ;  /* 0x000000040d127825 */ /* 0x041fe200078e0212 */
[----:B------:R0:W4:Y:S03]  /*01c0*/  @!P4 LDG.E.EL.64 R8, desc[UR4][R16.64] ;  /* 0x000000041008c981 */ /* 0x000126000c2e1b00 */
[----:B-1----:R-:W-:Y:S01]  /*01d0*/  IMAD.WIDE R20, R13, 0x4, R20 ;  /* 0x000000040d147825 */ /* 0x002fe200078e0214 */
[----:B------:R-:W-:-:S04]  /*01e0*/  CS2R R12, SRZ ;  /* 0x00000000000c7805 */ /* 0x000fc8000001ff00 */
[----:B------:R-:W2:Y:S04]  /*01f0*/  @!P4 LDG.E.EL.64 R10, desc[UR4][R20.64] ;  /* 0x00000004140ac981 */ /* 0x000ea8000c2e1b00 */
[----:B------:R-:W2:Y:S01]  /*0200*/  @!P4 LDG.E.EL.64 R12, desc[UR4][R18.64] ;  /* 0x00000004120cc981 */ /* 0x000ea2000c2e1b00 */
[----:B0-----:R-:W-:Y:S01]  /*0210*/  MOV R17, 0x3e800000 ;  /* 0x3e80000000117802 */ /* 0x001fe20000000f00 */
[----:B---3--:R-:W-:Y:S01]  /*0220*/  FADD R4, R4, 0.0010000000474974513054 ;  /* 0x3a83126f04047421 */ /* 0x008fe20000000000 */
[----:B------:R-:W-:-:S03]  /*0230*/  FADD R0, R5, 0.0010000000474974513054 ;  /* 0x3a83126f05007421 */ /* 0x000fc60000000000 */
[----:B------:R0:W1:Y:S08]  /*0240*/  MUFU.SQRT R2, R4 ;  /* 0x0000000400027308 */ /* 0x0000700000002000 */
[----:B------:R-:W3:Y:S01]  /*0250*/  MUFU.SQRT R14, R0 ;  /* 0x00000000000e7308 */ /* 0x000ee20000002000 */
[----:B0-----:R-:W0:Y:S01]  /*0260*/  LDC.64 R4, c[0x0][0x238] ;  /* 0x00008e00ff047b82 */ /* 0x001e220000000a00 */
[----:B-1----:R-:W-:-:S02]  /*0270*/  FSETP.GT.AND P0, PT, R2, 8.50705917302346158658e+37, PT ;  /* 0x7e8000000200780b */ /* 0x002fc40003f04000 */
[----:B------:R-:W-:Y:S02]  /*0280*/  FSETP.GEU.AND P2, PT, R2, 1.175494350822287508e-38, PT ;  /* 0x008000000200780b */ /* 0x000fe40003f4e000 */
[C---:B---3--:R-:W-:Y:S02]  /*0290*/  FSETP.GT.AND P1, PT, R14.reuse, 8.50705917302346158658e+37, PT ;  /* 0x7e8000000e00780b */ /* 0x048fe40003f24000 */
[----:B------:R-:W-:-:S07]  /*02a0*/  FSETP.GEU.AND P3, PT, R14, 1.175494350822287508e-38, PT ;  /* 0x008000000e00780b */ /* 0x000fce0003f6e000 */
[----:B------:R-:W-:-:S04]  /*02b0*/  @P0 FMUL R2, R2, 0.25 ;  /* 0x3e80000002020820 */ /* 0x000fc80000400000 */
[----:B------:R-:W-:Y:S01]  /*02c0*/  @!P2 FMUL R2, R2, 16777216 ;  /* 0x4b8000000202a820 */ /* 0x000fe20000400000 */
[----:B------:R-:W-:-:S04]  /*02d0*/  @P1 FMUL R14, R14, 0.25 ;  /* 0x3e8000000e0e1820 */ /* 0x000fc80000400000 */
[----:B------:R-:W-:Y:S01]  /*02e0*/  @!P3 FMUL R14, R14, 16777216 ;  /* 0x4b8000000e0eb820 */ /* 0x000fe20000400000 */
[----:B------:R-:W1:Y:S01]  /*02f0*/  MUFU.RCP R2, R2 ;  /* 0x0000000200027308 */ /* 0x000e620000001000 */
[----:B------:R-:W-:-:S07]  /*0300*/  FSEL R15, R17, 1, P0 ;  /* 0x3f800000110f7808 */ /* 0x000fce0000000000 */
[----:B------:R-:W3:Y:S01]  /*0310*/  MUFU.RCP R14, R14 ;  /* 0x0000000e000e7308 */ /* 0x000ee20000001000 */
[----:B------:R-:W-:Y:S01]  /*0320*/  FSEL R17, R17, 1, P1 ;  /* 0x3f80000011117808 */ /* 0x000fe20000800000 */
[----:B------:R-:W-:-:S04]  /*0330*/  @!P2 FMUL R15, R15, 16777216 ;  /* 0x4b8000000f0fa820 */ /* 0x000fc80000400000 */
[----:B------:R-:W-:Y:S01]  /*0340*/  @!P3 FMUL R17, R17, 16777216 ;  /* 0x4b8000001111b820 */ /* 0x000fe20000400000 */
[----:B----4-:R-:W-:Y:S01]  /*0350*/  FADD R7, -R9, R7 ;  /* 0x0000000709077221 */ /* 0x010fe20000000100 */
[----:B------:R-:W-:Y:S01]  /*0360*/  FADD R6, -R8, R6 ;  /* 0x0000000608067221 */ /* 0x000fe20000000100 */
[----:B-1----:R-:W-:Y:S01]  /*0370*/  FMUL R15, R2, R15 ;  /* 0x0000000f020f7220 */ /* 0x002fe20000400000 */
[----:B---3--:R-:W-:-:S03]  /*0380*/  FMUL R0, R14, R17 ;  /* 0x000000110e007220 */ /* 0x008fc60000400000 */
[----:B------:R-:W-:Y:S01]  /*0390*/  FMUL R15, R6, R15 ;  /* 0x0000000f060f7220 */ /* 0x000fe20000400000 */
[----:B------:R-:W-:Y:S01]  /*03a0*/  FMUL R0, R7, R0 ;  /* 0x0000000007007220 */ /* 0x000fe20000400000 */
[----:B0-----:R-:W-:-:S04]  /*03b0*/  IMAD.WIDE R4, R3, 0x4, R4 ;  /* 0x0000000403047825 */ /* 0x001fc800078e0204 */
[----:B--2---:R-:W-:Y:S01]  /*03c0*/  FFMA R10, R15, R12, R10 ;  /* 0x0000000c0f0a7223 */ /* 0x004fe2000000000a */
[----:B------:R-:W-:Y:S01]  /*03d0*/  FFMA R11, R0, R13, R11 ;  /* 0x0000000d000b7223 */ /* 0x000fe2000000000b */
[----:B------:R-:W-:Y:S06]  /*03e0*/  @P4 EXIT ;  /* 0x000000000000494d */ /* 0x000fec0003800000 */
[----:B------:R-:W-:Y:S01]  /*03f0*/  STG.E.64 desc[UR4][R4.64], R10 ;  /* 0x0000000a04007986 */ /* 0x000fe2000c101b04 */
[----:B------:R-:W-:Y:S05]  /*0400*/  EXIT ;  /* 0x000000000000794d */ /* 0x000fea0003800000 */
.L_x_0:
[----:B------:R-:W-:-:S00]  /*0410*/  BRA `(.L_x_0) ;  /* 0xfffffffc00fc7947 */ /* 0x000fc0000383ffff */
[----:B------:R-:W-:-:S00]  /*0420*/  NOP ;  /* 0x0000000000007918 */ /* 0x000fc00000000000 */
        /* <DEDUP_REMOVED lines=13> */
.L_x_1:


//--------------------- .nv.global.init           --------------------------
	.section	.nv.global.init,"aw",@progbits
.nv.global.init:
	.type		_$_str,@object
	.size		_$_str,(_$_str_$_2 - _$_str)
_$_str:
        /*0000*/ 	.byte	0x5f, 0x5f, 0x43, 0x55, 0x44, 0x41, 0x5f, 0x46, 0x54, 0x5a, 0x00
	.type		_$_str_$_2,@object
	.size		_$_str_$_2,(.L_1 - _$_str_$_2)
_$_str_$_2:
        /*000b*/ 	.byte	0x5f, 0x5f, 0x43, 0x55, 0x44, 0x41, 0x5f, 0x50, 0x52, 0x45, 0x43, 0x5f, 0x53, 0x51, 0x52, 0x54
        /*001b*/ 	.byte	0x00
.L_1:


//--------------------- .nv.constant0.triton_poi_fused__native_batch_norm_legit_no_training_31 --------------------------
	.section	.nv.constant0.triton_poi_fused__native_batch_norm_legit_no_training_31,"a",@progbits
	.sectionflags	@""
	.align	4
.nv.constant0.triton_poi_fused__native_batch_norm_legit_no_training_31:
	.zero		580
